//
// Generated by NVIDIA NVVM Compiler
//
// Compiler Build ID: CL-36424714
// Cuda compilation tools, release 13.0, V13.0.88
// Based on NVVM 20.0.0
//

.version 9.0
.target sm_100
.address_size 64

	// .globl	_Z6matmulPfS_S_ii

.visible .entry _Z6matmulPfS_S_ii(
	.param .u64 .ptr .align 1 _Z6matmulPfS_S_ii_param_0,
	.param .u64 .ptr .align 1 _Z6matmulPfS_S_ii_param_1,
	.param .u64 .ptr .align 1 _Z6matmulPfS_S_ii_param_2,
	.param .u32 _Z6matmulPfS_S_ii_param_3,
	.param .u32 _Z6matmulPfS_S_ii_param_4
)
{
	.reg .pred 	%p<10>;
	.reg .b32 	%r<40>;
	.reg .b32 	%f<67>;
	.reg .b64 	%rd<67>;

	ld.param.u64 	%rd14, [_Z6matmulPfS_S_ii_param_0];
	ld.param.u64 	%rd15, [_Z6matmulPfS_S_ii_param_1];
	ld.param.u32 	%r18, [_Z6matmulPfS_S_ii_param_3];
	cvta.to.global.u64 	%rd1, %rd15;
	cvta.to.global.u64 	%rd2, %rd14;
	mov.u32 	%r19, %ctaid.y;
	mov.u32 	%r20, %ntid.y;
	mov.u32 	%r21, %tid.y;
	mad.lo.s32 	%r1, %r19, %r20, %r21;
	mov.u32 	%r22, %ctaid.x;
	mov.u32 	%r23, %ntid.x;
	mov.u32 	%r24, %tid.x;
	mad.lo.s32 	%r2, %r22, %r23, %r24;
	max.s32 	%r25, %r1, %r2;
	setp.ge.s32 	%p1, %r25, %r18;
	@%p1 bra 	$L__BB0_13;
	mul.lo.s32 	%r3, %r18, %r1;
	and.b32  	%r4, %r18, 7;
	setp.lt.u32 	%p2, %r18, 8;
	mov.f32 	%f66, 0f00000000;
	mov.b32 	%r38, 0;
	@%p2 bra 	$L__BB0_4;
	and.b32  	%r38, %r18, 2147483640;
	neg.s32 	%r36, %r38;
	mul.wide.s32 	%rd16, %r18, 4;
	add.s64 	%rd3, %rd1, %rd16;
	shl.b32 	%r7, %r18, 3;
	mul.wide.s32 	%rd17, %r18, 8;
	add.s64 	%rd4, %rd1, %rd17;
	mul.wide.s32 	%rd18, %r18, 12;
	add.s64 	%rd5, %rd1, %rd18;
	mul.wide.s32 	%rd19, %r18, 16;
	add.s64 	%rd6, %rd1, %rd19;
	mul.wide.s32 	%rd20, %r18, 20;
	add.s64 	%rd7, %rd1, %rd20;
	mul.wide.s32 	%rd21, %r18, 24;
	add.s64 	%rd8, %rd1, %rd21;
	mul.wide.s32 	%rd22, %r18, 28;
	add.s64 	%rd9, %rd1, %rd22;
	mul.wide.u32 	%rd23, %r3, 4;
	add.s64 	%rd24, %rd23, %rd2;
	add.s64 	%rd66, %rd24, 16;
	mov.f32 	%f66, 0f00000000;
	mov.u32 	%r35, %r2;
$L__BB0_3:
	.pragma "nounroll";
	mul.wide.s32 	%rd25, %r35, 4;
	add.s64 	%rd26, %rd3, %rd25;
	add.s64 	%rd27, %rd4, %rd25;
	add.s64 	%rd28, %rd5, %rd25;
	add.s64 	%rd29, %rd6, %rd25;
	add.s64 	%rd30, %rd7, %rd25;
	add.s64 	%rd31, %rd8, %rd25;
	add.s64 	%rd32, %rd9, %rd25;
	add.s64 	%rd33, %rd1, %rd25;
	ld.global.f32 	%f16, [%rd66+-16];
	ld.global.f32 	%f17, [%rd33];
	fma.rn.f32 	%f18, %f16, %f17, %f66;
	ld.global.f32 	%f19, [%rd66+-12];
	ld.global.f32 	%f20, [%rd26];
	fma.rn.f32 	%f21, %f19, %f20, %f18;
	ld.global.f32 	%f22, [%rd66+-8];
	ld.global.f32 	%f23, [%rd27];
	fma.rn.f32 	%f24, %f22, %f23, %f21;
	ld.global.f32 	%f25, [%rd66+-4];
	ld.global.f32 	%f26, [%rd28];
	fma.rn.f32 	%f27, %f25, %f26, %f24;
	ld.global.f32 	%f28, [%rd66];
	ld.global.f32 	%f29, [%rd29];
	fma.rn.f32 	%f30, %f28, %f29, %f27;
	ld.global.f32 	%f31, [%rd66+4];
	ld.global.f32 	%f32, [%rd30];
	fma.rn.f32 	%f33, %f31, %f32, %f30;
	ld.global.f32 	%f34, [%rd66+8];
	ld.global.f32 	%f35, [%rd31];
	fma.rn.f32 	%f36, %f34, %f35, %f33;
	ld.global.f32 	%f37, [%rd66+12];
	ld.global.f32 	%f38, [%rd32];
	fma.rn.f32 	%f66, %f37, %f38, %f36;
	add.s32 	%r36, %r36, 8;
	add.s32 	%r35, %r35, %r7;
	add.s64 	%rd66, %rd66, 32;
	setp.ne.s32 	%p3, %r36, 0;
	@%p3 bra 	$L__BB0_3;
$L__BB0_4:
	setp.eq.s32 	%p4, %r4, 0;
	@%p4 bra 	$L__BB0_12;
	and.b32  	%r13, %r18, 3;
	setp.lt.u32 	%p5, %r4, 4;
	@%p5 bra 	$L__BB0_7;
	add.s32 	%r27, %r38, %r3;
	mul.wide.u32 	%rd34, %r27, 4;
	add.s64 	%rd35, %rd2, %rd34;
	ld.global.f32 	%f40, [%rd35];
	mad.lo.s32 	%r28, %r38, %r18, %r2;
	mul.wide.s32 	%rd36, %r28, 4;
	add.s64 	%rd37, %rd1, %rd36;
	ld.global.f32 	%f41, [%rd37];
	fma.rn.f32 	%f42, %f40, %f41, %f66;
	cvt.u64.u32 	%rd38, %r3;
	cvt.u64.u32 	%rd39, %r38;
	add.s64 	%rd40, %rd39, %rd38;
	shl.b64 	%rd41, %rd40, 2;
	add.s64 	%rd42, %rd2, %rd41;
	ld.global.f32 	%f43, [%rd42+4];
	mul.wide.s32 	%rd43, %r18, 4;
	add.s64 	%rd44, %rd37, %rd43;
	ld.global.f32 	%f44, [%rd44];
	fma.rn.f32 	%f45, %f43, %f44, %f42;
	ld.global.f32 	%f46, [%rd42+8];
	add.s64 	%rd45, %rd44, %rd43;
	ld.global.f32 	%f47, [%rd45];
	fma.rn.f32 	%f48, %f46, %f47, %f45;
	ld.global.f32 	%f49, [%rd42+12];
	add.s64 	%rd46, %rd45, %rd43;
	ld.global.f32 	%f50, [%rd46];
	fma.rn.f32 	%f66, %f49, %f50, %f48;
	add.s32 	%r38, %r38, 4;
$L__BB0_7:
	setp.eq.s32 	%p6, %r13, 0;
	@%p6 bra 	$L__BB0_12;
	setp.eq.s32 	%p7, %r13, 1;
	@%p7 bra 	$L__BB0_10;
	add.s32 	%r29, %r38, %r3;
	mul.wide.u32 	%rd47, %r29, 4;
	add.s64 	%rd48, %rd2, %rd47;
	ld.global.f32 	%f52, [%rd48];
	mad.lo.s32 	%r30, %r38, %r18, %r2;
	mul.wide.s32 	%rd49, %r30, 4;
	add.s64 	%rd50, %rd1, %rd49;
	ld.global.f32 	%f53, [%rd50];
	fma.rn.f32 	%f54, %f52, %f53, %f66;
	cvt.u64.u32 	%rd51, %r3;
	cvt.u64.u32 	%rd52, %r38;
	add.s64 	%rd53, %rd52, %rd51;
	shl.b64 	%rd54, %rd53, 2;
	add.s64 	%rd55, %rd2, %rd54;
	ld.global.f32 	%f55, [%rd55+4];
	mul.wide.s32 	%rd56, %r18, 4;
	add.s64 	%rd57, %rd50, %rd56;
	ld.global.f32 	%f56, [%rd57];
	fma.rn.f32 	%f66, %f55, %f56, %f54;
	add.s32 	%r38, %r38, 2;
$L__BB0_10:
	and.b32  	%r31, %r18, 1;
	setp.eq.b32 	%p8, %r31, 1;
	not.pred 	%p9, %p8;
	@%p9 bra 	$L__BB0_12;
	add.s32 	%r32, %r38, %r3;
	mul.wide.u32 	%rd58, %r32, 4;
	add.s64 	%rd59, %rd2, %rd58;
	ld.global.f32 	%f57, [%rd59];
	mad.lo.s32 	%r33, %r38, %r18, %r2;
	mul.wide.s32 	%rd60, %r33, 4;
	add.s64 	%rd61, %rd1, %rd60;
	ld.global.f32 	%f58, [%rd61];
	fma.rn.f32 	%f66, %f57, %f58, %f66;
$L__BB0_12:
	ld.param.u64 	%rd65, [_Z6matmulPfS_S_ii_param_2];
	add.s32 	%r34, %r3, %r2;
	cvta.to.global.u64 	%rd62, %rd65;
	mul.wide.s32 	%rd63, %r34, 4;
	add.s64 	%rd64, %rd62, %rd63;
	st.global.f32 	[%rd64], %f66;
$L__BB0_13:
	ret;

}


// ===== COMPILED SASS (sm_100) =====

	.target	sm_100

	.elftype	@"ET_EXEC"


//--------------------- .note.nv.tkinfo           --------------------------
	.section	.note.nv.tkinfo,"",@"SHT_NOTE"
	.sectionflags	@"SHF_NOTE_NV_TKINFO"
	.tkinfo
        /*0018*/ 	.word	0x00000002
        /*0030*/ 	.string	""
        /*0030*/ 	.string	"ptxas"
        /*0030*/ 	.string	"Cuda compilation tools, release 13.0, V13.0.88"
        /*0030*/ 	.string	"Build cuda_13.0.r13.0/compiler.36424714_0"
        /*0030*/ 	.string	"-arch sm_100 -m 64 "



//--------------------- .note.nv.cuinfo           --------------------------
	.section	.note.nv.cuinfo,"",@"SHT_NOTE"
	.sectionflags	@"SHF_NOTE_NV_CUINFO"
        /*0018*/ 	.short	0x0002
        /*001a*/ 	.short	0x0064
        /*001c*/ 	.short	0x0082
	.zero		2


//--------------------- .nv.info                  --------------------------
	.section	.nv.info,"",@"SHT_CUDA_INFO"
	.align	4


	//----- nvinfo : EIATTR_REGCOUNT
	.align		4
        /*0000*/ 	.byte	0x04, 0x2f
        /*0002*/ 	.short	(.L_1 - .L_0)
	.align		4
.L_0:
        /*0004*/ 	.word	index@(_Z6matmulPfS_S_ii)
        /*0008*/ 	.word	0x0000001e


	//----- nvinfo : EIATTR_FRAME_SIZE
	.align		4
.L_1:
        /*000c*/ 	.byte	0x04, 0x11
        /*000e*/ 	.short	(.L_3 - .L_2)
	.align		4
.L_2:
        /*0010*/ 	.word	index@(_Z6matmulPfS_S_ii)
        /*0014*/ 	.word	0x00000000


	//----- nvinfo : EIATTR_MIN_STACK_SIZE
	.align		4
.L_3:
        /*0018*/ 	.byte	0x04, 0x12
        /*001a*/ 	.short	(.L_5 - .L_4)
	.align		4
.L_4:
        /*001c*/ 	.word	index@(_Z6matmulPfS_S_ii)
        /*0020*/ 	.word	0x00000000
.L_5:


//--------------------- .nv.compat                --------------------------
	.section	.nv.compat,"",@"SHT_CUDA_COMPAT_INFO"
	.align	4
        /*0000*/ 	.byte	0x02, 0x09, 0x00, 0x00, 0x02, 0x02, 0x01, 0x00, 0x02, 0x05, 0x05, 0x00, 0x03, 0x07, 0x01, 0x01
        /*0010*/ 	.byte	0x02, 0x03, 0x00, 0x00, 0x02, 0x06, 0x01, 0x00, 0x04, 0x0b, 0x08, 0x00, 0x09, 0x00, 0x00, 0x00
        /*0020*/ 	.byte	0x00, 0x00, 0x00, 0x00


//--------------------- .nv.info._Z6matmulPfS_S_ii --------------------------
	.section	.nv.info._Z6matmulPfS_S_ii,"",@"SHT_CUDA_INFO"
	.sectionflags	@""
	.align	4


	//----- nvinfo : EIATTR_CUDA_API_VERSION
	.align		4
        /*0000*/ 	.byte	0x04, 0x37
        /*0002*/ 	.short	(.L_7 - .L_6)
.L_6:
        /*0004*/ 	.word	0x00000082


	//----- nvinfo : EIATTR_KPARAM_INFO
	.align		4
.L_7:
        /*0008*/ 	.byte	0x04, 0x17
        /*000a*/ 	.short	(.L_9 - .L_8)
.L_8:
        /*000c*/ 	.word	0x00000000
        /*0010*/ 	.short	0x0004
        /*0012*/ 	.short	0x001c
        /*0014*/ 	.byte	0x00, 0xf0, 0x11, 0x00


	//----- nvinfo : EIATTR_KPARAM_INFO
	.align		4
.L_9:
        /*0018*/ 	.byte	0x04, 0x17
        /*001a*/ 	.short	(.L_11 - .L_10)
.L_10:
        /*001c*/ 	.word	0x00000000
        /*0020*/ 	.short	0x0003
        /*0022*/ 	.short	0x0018
        /*0024*/ 	.byte	0x00, 0xf0, 0x11, 0x00


	//----- nvinfo : EIATTR_KPARAM_INFO
	.align		4
.L_11:
        /*0028*/ 	.byte	0x04, 0x17
        /*002a*/ 	.short	(.L_13 - .L_12)
.L_12:
        /*002c*/ 	.word	0x00000000
        /*0030*/ 	.short	0x0002
        /*0032*/ 	.short	0x0010
        /*0034*/ 	.byte	0x00, 0xf5, 0x21, 0x00


	//----- nvinfo : EIATTR_KPARAM_INFO
	.align		4
.L_13:
        /*0038*/ 	.byte	0x04, 0x17
        /*003a*/ 	.short	(.L_15 - .L_14)
.L_14:
        /*003c*/ 	.word	0x00000000
        /*0040*/ 	.short	0x0001
        /*0042*/ 	.short	0x0008
        /*0044*/ 	.byte	0x00, 0xf5, 0x21, 0x00


	//----- nvinfo : EIATTR_KPARAM_INFO
	.align		4
.L_15:
        /*0048*/ 	.byte	0x04, 0x17
        /*004a*/ 	.short	(.L_17 - .L_16)
.L_16:
        /*004c*/ 	.word	0x00000000
        /*0050*/ 	.short	0x0000
        /*0052*/ 	.short	0x0000
        /*0054*/ 	.byte	0x00, 0xf5, 0x21, 0x00


	//----- nvinfo : EIATTR_SPARSE_MMA_MASK
	.align		4
.L_17:
        /*0058*/ 	.byte	0x03, 0x50
        /*005a*/ 	.short	0x0000


	//----- nvinfo : EIATTR_MAXREG_COUNT
	.align		4
        /*005c*/ 	.byte	0x03, 0x1b
        /*005e*/ 	.short	0x00ff


	//----- nvinfo : EIATTR_MERCURY_ISA_VERSION
	.align		4
        /*0060*/ 	.byte	0x03, 0x5f
        /*0062*/ 	.short	0x0101


	//----- nvinfo : EIATTR_VRC_CTA_INIT_COUNT
	.align		4
        /*0064*/ 	.byte	0x02, 0x4a
	.zero		1
	.zero		1


	//----- nvinfo : EIATTR_EXIT_INSTR_OFFSETS
	.align		4
        /*0068*/ 	.byte	0x04, 0x1c
        /*006a*/ 	.short	(.L_19 - .L_18)


	//   ....[0]....
.L_18:
        /*006c*/ 	.word	0x000000c0


	//   ....[1]....
        /*0070*/ 	.word	0x00000a90


	//----- nvinfo : EIATTR_CBANK_PARAM_SIZE
	.align		4
.L_19:
        /*0074*/ 	.byte	0x03, 0x19
        /*0076*/ 	.short	0x0020


	//----- nvinfo : EIATTR_PARAM_CBANK
	.align		4
        /*0078*/ 	.byte	0x04, 0x0a
        /*007a*/ 	.short	(.L_21 - .L_20)
	.align		4
.L_20:
        /*007c*/ 	.word	index@(.nv.constant0._Z6matmulPfS_S_ii)
        /*0080*/ 	.short	0x0380
        /*0082*/ 	.short	0x0020


	//----- nvinfo : EIATTR_SW_WAR
	.align		4
.L_21:
        /*0084*/ 	.byte	0x04, 0x36
        /*0086*/ 	.short	(.L_23 - .L_22)
.L_22:
        /*0088*/ 	.word	0x00000008
.L_23:


//--------------------- .nv.callgraph             --------------------------
	.section	.nv.callgraph,"",@"SHT_CUDA_CALLGRAPH"
	.align	4
	.sectionentsize	8
	.align		4
        /*0000*/ 	.word	0x00000000
	.align		4
        /*0004*/ 	.word	0xffffffff
	.align		4
        /*0008*/ 	.word	0x00000000
	.align		4
        /*000c*/ 	.word	0xfffffffe
	.align		4
        /*0010*/ 	.word	0x00000000
	.align		4
        /*0014*/ 	.word	0xfffffffd
	.align		4
        /*0018*/ 	.word	0x00000000
	.align		4
        /*001c*/ 	.word	0xfffffffc


//--------------------- .text._Z6matmulPfS_S_ii   --------------------------
	.section	.text._Z6matmulPfS_S_ii,"ax",@progbits
	.align	128
        .global         _Z6matmulPfS_S_ii
        .type           _Z6matmulPfS_S_ii,@function
        .size           _Z6matmulPfS_S_ii,(.L_x_5 - _Z6matmulPfS_S_ii)
        .other          _Z6matmulPfS_S_ii,@"STO_CUDA_ENTRY STV_DEFAULT"
_Z6matmulPfS_S_ii:
.text._Z6matmulPfS_S_ii:
[----:B------:R-:W-:Y:S01]  /*0000*/  LDC R1, c[0x0][0x37c] ;  /* 0x0000df00ff017b82 */ /* 0x000fe20000000800 */
[----:B------:R-:W0:Y:S07]  /*0010*/  S2R R0, SR_TID.Y ;  /* 0x0000000000007919 */ /* 0x000e2e0000002200 */
[----:B------:R-:W0:Y:S01]  /*0020*/  S2UR UR4, SR_CTAID.Y ;  /* 0x00000000000479c3 */ /* 0x000e220000002600 */
[----:B------:R-:W1:Y:S01]  /*0030*/  LDCU UR20, c[0x0][0x398] ;  /* 0x00007300ff1477ac */ /* 0x000e620008000800 */
[----:B------:R-:W2:Y:S06]  /*0040*/  S2R R3, SR_TID.X ;  /* 0x0000000000037919 */ /* 0x000eac0000002100 */
[----:B------:R-:W0:Y:S08]  /*0050*/  LDC R13, c[0x0][0x364] ;  /* 0x0000d900ff0d7b82 */ /* 0x000e300000000800 */
[----:B------:R-:W2:Y:S08]  /*0060*/  S2UR UR5, SR_CTAID.X ;  /* 0x00000000000579c3 */ /* 0x000eb00000002500 */
[----:B------:R-:W2:Y:S01]  /*0070*/  LDC R2, c[0x0][0x360] ;  /* 0x0000d800ff027b82 */ /* 0x000ea20000000800 */
[----:B0-----:R-:W-:-:S02]  /*0080*/  IMAD R13, R13, UR4, R0 ;  /* 0x000000040d0d7c24 */ /* 0x001fc4000f8e0200 */
[----:B--2---:R-:W-:-:S05]  /*0090*/  IMAD R0, R2, UR5, R3 ;  /* 0x0000000502007c24 */ /* 0x004fca000f8e0203 */
[----:B------:R-:W-:-:S04]  /*00a0*/  VIMNMX R2, PT, PT, R13, R0, !PT ;  /* 0x000000000d027248 */ /* 0x000fc80007fe0100 */
[----:B-1----:R-:W-:-:S13]  /*00b0*/  ISETP.GE.AND P0, PT, R2, UR20, PT ;  /* 0x0000001402007c0c */ /* 0x002fda000bf06270 */
[----:B------:R-:W-:Y:S05]  /*00c0*/  @P0 EXIT ;  /* 0x000000000000094d */ /* 0x000fea0003800000 */
[----:B------:R-:W-:Y:S01]  /*00d0*/  UISETP.GE.U32.AND UP0, UPT, UR20, 0x8, UPT ;  /* 0x000000081400788c */ /* 0x000fe2000bf06070 */
[----:B------:R-:W-:Y:S02]  /*00e0*/  HFMA2 R12, -RZ, RZ, 0, 0 ;  /* 0x00000000ff0c7431 */ /* 0x000fe400000001ff */
[----:B------:R-:W-:Y:S01]  /*00f0*/  IMAD R13, R13, UR20, RZ ;  /* 0x000000140d0d7c24 */ /* 0x000fe2000f8e02ff */
[----:B------:R-:W-:Y:S01]  /*0100*/  UMOV UR4, URZ ;  /* 0x000000ff00047c82 */ /* 0x000fe20008000000 */
[----:B------:R-:W0:Y:S04]  /*0110*/  LDCU.64 UR18, c[0x0][0x358] ;  /* 0x00006b00ff1277ac */ /* 0x000e280008000a00 */
[----:B------:R-:W-:Y:S05]  /*0120*/  BRA.U !UP0, `(.L_x_0) ;  /* 0x0000000508047547 */ /* 0x000fea000b800000 */
[----:B------:R-:W1:Y:S01]  /*0130*/  LDCU.128 UR24, c[0x0][0x380] ;  /* 0x00007000ff1877ac */ /* 0x000e620008000c00 */
[----:B------:R-:W-:Y:S02]  /*0140*/  MOV R12, RZ ;  /* 0x000000ff000c7202 */ /* 0x000fe40000000f00 */
[----:B------:R-:W-:Y:S01]  /*0150*/  MOV R14, R0 ;  /* 0x00000000000e7202 */ /* 0x000fe20000000f00 */
[----:B------:R-:W-:-:S04]  /*0160*/  ULOP3.LUT UR4, UR20, 0x7ffffff8, URZ, 0xc0, !UPT ;  /* 0x7ffffff814047892 */ /* 0x000fc8000f8ec0ff */
[----:B------:R-:W-:Y:S01]  /*0170*/  UIADD3 UR5, UPT, UPT, -UR4, URZ, URZ ;  /* 0x000000ff04057290 */ /* 0x000fe2000fffe1ff */
[----:B-1----:R-:W-:Y:S01]  /*0180*/  MOV R2, UR24 ;  /* 0x0000001800027c02 */ /* 0x002fe20008000f00 */
[----:B------:R-:W-:Y:S01]  /*0190*/  UIMAD.WIDE UR6, UR20, 0x8, UR26 ;  /* 0x00000008140678a5 */ /* 0x000fe2000f8e021a */
[----:B------:R-:W-:Y:S01]  /*01a0*/  MOV R3, UR25 ;  /* 0x0000001900037c02 */ /* 0x000fe20008000f00 */
[----:B------:R-:W-:Y:S02]  /*01b0*/  UIMAD.WIDE UR8, UR20, 0xc, UR26 ;  /* 0x0000000c140878a5 */ /* 0x000fe4000f8e021a */
[----:B------:R-:W-:Y:S01]  /*01c0*/  UIMAD.WIDE UR10, UR20, 0x10, UR26 ;  /* 0x00000010140a78a5 */ /* 0x000fe2000f8e021a */
[----:B------:R-:W-:Y:S01]  /*01d0*/  IMAD.WIDE.U32 R2, R13, 0x4, R2 ;  /* 0x000000040d027825 */ /* 0x000fe200078e0002 */
[----:B------:R-:W-:Y:S02]  /*01e0*/  UIMAD.WIDE UR12, UR20, 0x14, UR26 ;  /* 0x00000014140c78a5 */ /* 0x000fe4000f8e021a */
[----:B------:R-:W-:Y:S01]  /*01f0*/  UIMAD.WIDE UR14, UR20, 0x18, UR26 ;  /* 0x00000018140e78a5 */ /* 0x000fe2000f8e021a */
[----:B------:R-:W-:Y:S01]  /*0200*/  IADD3 R2, P0, PT, R2, 0x10, RZ ;  /* 0x0000001002027810 */ /* 0x000fe20007f1e0ff */
[----:B------:R-:W-:-:S03]  /*0210*/  UIMAD.WIDE UR16, UR20, 0x1c, UR26 ;  /* 0x0000001c141078a5 */ /* 0x000fc6000f8e021a */
[----:B------:R-:W-:-:S09]  /*0220*/  IADD3.X R3, PT, PT, RZ, R3, RZ, P0, !PT ;  /* 0x00000003ff037210 */ /* 0x000fd200007fe4ff */
.L_x_1:
[----:B------:R-:W-:Y:S01]  /*0230*/  UIMAD.WIDE UR22, UR20, 0x4, UR26 ;  /* 0x00000004141678a5 */ /* 0x000fe2000f8e021a */
[----:B------:R-:W-:Y:S02]  /*0240*/  IMAD.MOV.U32 R23, RZ, RZ, 0x4 ;  /* 0x00000004ff177424 */ /* 0x000fe400078e00ff */
[----:B------:R-:W-:Y:S01]  /*0250*/  HFMA2 R11, -RZ, RZ, 0, 2.384185791015625e-07 ;  /* 0x00000004ff0b7431 */ /* 0x000fe200000001ff */
[----:B------:R-:W-:Y:S01]  /*0260*/  MOV R25, 0x4 ;  /* 0x0000000400197802 */ /* 0x000fe20000000f00 */
[----:B0-----:R-:W2:Y:S01]  /*0270*/  LDG.E R21, desc[UR18][R2.64+-0x10] ;  /* 0xfffff01202157981 */ /* 0x001ea2000c1e1900 */
[C---:B------:R-:W-:Y:S01]  /*0280*/  IMAD.WIDE R22, R14.reuse, R23, UR26 ;  /* 0x0000001a0e167e25 */ /* 0x040fe2000f8e0217 */
[----:B------:R-:W-:Y:S02]  /*0290*/  MOV R8, UR22 ;  /* 0x0000001600087c02 */ /* 0x000fe40008000f00 */
[----:B------:R-:W-:Y:S01]  /*02a0*/  MOV R9, UR23 ;  /* 0x0000001700097c02 */ /* 0x000fe20008000f00 */
[----:B------:R-:W3:Y:S02]  /*02b0*/  LDG.E R19, desc[UR18][R2.64+-0xc] ;  /* 0xfffff41202137981 */ /* 0x000ee4000c1e1900 */
[----:B------:R-:W-:-:S02]  /*02c0*/  IMAD.WIDE R8, R14, 0x4, R8 ;  /* 0x000000040e087825 */ /* 0x000fc400078e0208 */
[----:B------:R-:W2:Y:S01]  /*02d0*/  LDG.E R22, desc[UR18][R22.64] ;  /* 0x0000001216167981 */ /* 0x000ea2000c1e1900 */
[----:B------:R-:W-:Y:S01]  /*02e0*/  MOV R5, 0x4 ;  /* 0x0000000400057802 */ /* 0x000fe20000000f00 */
[C---:B------:R-:W-:Y:S02]  /*02f0*/  IMAD.WIDE R24, R14.reuse, R25, UR6 ;  /* 0x000000060e187e25 */ /* 0x040fe4000f8e0219 */
[----:B------:R0:W3:Y:S02]  /*0300*/  LDG.E R20, desc[UR18][R8.64] ;  /* 0x0000001208147981 */ /* 0x0000e4000c1e1900 */
[----:B------:R-:W-:Y:S02]  /*0310*/  IMAD.WIDE R10, R14, R11, UR8 ;  /* 0x000000080e0a7e25 */ /* 0x000fe4000f8e020b */
[----:B------:R-:W4:Y:S04]  /*0320*/  LDG.E R18, desc[UR18][R24.64] ;  /* 0x0000001218127981 */ /* 0x000f28000c1e1900 */
[----:B------:R-:W4:Y:S01]  /*0330*/  LDG.E R17, desc[UR18][R2.64+-0x8] ;  /* 0xfffff81202117981 */ /* 0x000f22000c1e1900 */
[----:B0-----:R-:W-:-:S02]  /*0340*/  HFMA2 R9, -RZ, RZ, 0, 2.384185791015625e-07 ;  /* 0x00000004ff097431 */ /* 0x001fc400000001ff */
[----:B------:R-:W-:Y:S01]  /*0350*/  IMAD.MOV.U32 R7, RZ, RZ, 0x4 ;  /* 0x00000004ff077424 */ /* 0x000fe200078e00ff */
[----:B------:R0:W5:Y:S01]  /*0360*/  LDG.E R16, desc[UR18][R10.64] ;  /* 0x000000120a107981 */ /* 0x000162000c1e1900 */
[----:B------:R-:W-:-:S03]  /*0370*/  IMAD.WIDE R4, R14, R5, UR10 ;  /* 0x0000000a0e047e25 */ /* 0x000fc6000f8e0205 */
[----:B------:R-:W5:Y:S01]  /*0380*/  LDG.E R15, desc[UR18][R2.64+-0x4] ;  /* 0xfffffc12020f7981 */ /* 0x000f62000c1e1900 */
[C---:B------:R-:W-:Y:S01]  /*0390*/  IMAD.WIDE R6, R14.reuse, R7, UR12 ;  /* 0x0000000c0e067e25 */ /* 0x040fe2000f8e0207 */
[----:B------:R-:W-:Y:S02]  /*03a0*/  MOV R27, 0x4 ;  /* 0x00000004001b7802 */ /* 0x000fe40000000f00 */
[----:B------:R1:W5:Y:S01]  /*03b0*/  LDG.E R4, desc[UR18][R4.64] ;  /* 0x0000001204047981 */ /* 0x000362000c1e1900 */
[----:B------:R-:W-:-:S03]  /*03c0*/  IMAD.WIDE R8, R14, R9, UR14 ;  /* 0x0000000e0e087e25 */ /* 0x000fc6000f8e0209 */
[----:B------:R-:W5:Y:S01]  /*03d0*/  LDG.E R23, desc[UR18][R2.64] ;  /* 0x0000001202177981 */ /* 0x000f62000c1e1900 */
[----:B0-----:R-:W-:-:S03]  /*03e0*/  IMAD.WIDE R10, R14, R27, UR16 ;  /* 0x000000100e0a7e25 */ /* 0x001fc6000f8e021b */
[----:B------:R-:W5:Y:S04]  /*03f0*/  LDG.E R7, desc[UR18][R6.64] ;  /* 0x0000001206077981 */ /* 0x000f68000c1e1900 */
[----:B------:R-:W5:Y:S04]  /*0400*/  LDG.E R24, desc[UR18][R2.64+0x4] ;  /* 0x0000041202187981 */ /* 0x000f68000c1e1900 */
[----:B------:R-:W5:Y:S04]  /*0410*/  LDG.E R8, desc[UR18][R8.64] ;  /* 0x0000001208087981 */ /* 0x000f68000c1e1900 */
[----:B------:R-:W5:Y:S04]  /*0420*/  LDG.E R25, desc[UR18][R2.64+0x8] ;  /* 0x0000081202197981 */ /* 0x000f68000c1e1900 */
[----:B------:R-:W5:Y:S04]  /*0430*/  LDG.E R10, desc[UR18][R10.64] ;  /* 0x000000120a0a7981 */ /* 0x000f68000c1e1900 */
[----:B------:R0:W5:Y:S01]  /*0440*/  LDG.E R27, desc[UR18][R2.64+0xc] ;  /* 0x00000c12021b7981 */ /* 0x000162000c1e1900 */
[----:B------:R-:W-:-:S04]  /*0450*/  UIADD3 UR5, UPT, UPT, UR5, 0x8, URZ ;  /* 0x0000000805057890 */ /* 0x000fc8000fffe0ff */
[----:B------:R-:W-:Y:S01]  /*0460*/  UISETP.NE.AND UP0, UPT, UR5, URZ, UPT ;  /* 0x000000ff0500728c */ /* 0x000fe2000bf05270 */
[----:B-1----:R-:W-:Y:S02]  /*0470*/  MOV R5, UR20 ;  /* 0x0000001400057c02 */ /* 0x002fe40008000f00 */
[----:B0-----:R-:W-:Y:S02]  /*0480*/  IADD3 R2, P0, PT, R2, 0x20, RZ ;  /* 0x0000002002027810 */ /* 0x001fe40007f1e0ff */
[----:B------:R-:W-:Y:S02]  /*0490*/  LEA R14, R5, R14, 0x3 ;  /* 0x0000000e050e7211 */ /* 0x000fe400078e18ff */
[----:B------:R-:W-:Y:S01]  /*04a0*/  IADD3.X R3, PT, PT, RZ, R3, RZ, P0, !PT ;  /* 0x00000003ff037210 */ /* 0x000fe200007fe4ff */
[----:B--2---:R-:W-:-:S04]  /*04b0*/  FFMA R22, R21, R22, R12 ;  /* 0x0000001615167223 */ /* 0x004fc8000000000c */
[----:B---3--:R-:W-:-:S04]  /*04c0*/  FFMA R20, R19, R20, R22 ;  /* 0x0000001413147223 */ /* 0x008fc80000000016 */
[----:B----4-:R-:W-:-:S04]  /*04d0*/  FFMA R18, R17, R18, R20 ;  /* 0x0000001211127223 */ /* 0x010fc80000000014 */
[----:B-----5:R-:W-:-:S04]  /*04e0*/  FFMA R16, R15, R16, R18 ;  /* 0x000000100f107223 */ /* 0x020fc80000000012 */
[----:B------:R-:W-:-:S04]  /*04f0*/  FFMA R23, R23, R4, R16 ;  /* 0x0000000417177223 */ /* 0x000fc80000000010 */
[----:B------:R-:W-:-:S04]  /*0500*/  FFMA R24, R24, R7, R23 ;  /* 0x0000000718187223 */ /* 0x000fc80000000017 */
[----:B------:R-:W-:-:S04]  /*0510*/  FFMA R8, R25, R8, R24 ;  /* 0x0000000819087223 */ /* 0x000fc80000000018 */
[----:B------:R-:W-:Y:S01]  /*0520*/  FFMA R12, R27, R10, R8 ;  /* 0x0000000a1b0c7223 */ /* 0x000fe20000000008 */
[----:B------:R-:W-:Y:S06]  /*0530*/  BRA.U UP0, `(.L_x_1) ;  /* 0xfffffffd003c7547 */ /* 0x000fec000b83ffff */
.L_x_0:
[----:B------:R-:W-:-:S04]  /*0540*/  ULOP3.LUT UR6, UR20, 0x7, URZ, 0xc0, !UPT ;  /* 0x0000000714067892 */ /* 0x000fc8000f8ec0ff */
[----:B------:R-:W-:-:S09]  /*0550*/  UISETP.NE.AND UP0, UPT, UR6, URZ, UPT ;  /* 0x000000ff0600728c */ /* 0x000fd2000bf05270 */
[----:B------:R-:W-:Y:S05]  /*0560*/  BRA.U !UP0, `(.L_x_2) ;  /* 0x0000000508387547 */ /* 0x000fea000b800000 */
[----:B------:R-:W-:Y:S02]  /*0570*/  UISETP.GE.U32.AND UP0, UPT, UR6, 0x4, UPT ;  /* 0x000000040600788c */ /* 0x000fe4000bf06070 */
[----:B------:R-:W-:-:S04]  /*0580*/  ULOP3.LUT UR5, UR20, 0x3, URZ, 0xc0, !UPT ;  /* 0x0000000314057892 */ /* 0x000fc8000f8ec0ff */
[----:B------:R-:W-:-:S03]  /*0590*/  UISETP.NE.AND UP1, UPT, UR5, URZ, UPT ;  /* 0x000000ff0500728c */ /* 0x000fc6000bf25270 */
[----:B------:R-:W-:Y:S08]  /*05a0*/  BRA.U !UP0, `(.L_x_3) ;  /* 0x00000001087c7547 */ /* 0x000ff0000b800000 */
[----:B------:R-:W1:Y:S01]  /*05b0*/  LDC.64 R6, c[0x0][0x388] ;  /* 0x0000e200ff067b82 */ /* 0x000e620000000a00 */
[----:B------:R-:W2:Y:S01]  /*05c0*/  LDCU.64 UR6, c[0x0][0x380] ;  /* 0x00007000ff0677ac */ /* 0x000ea20008000a00 */
[----:B------:R-:W-:Y:S01]  /*05d0*/  IMAD.U32 R9, RZ, RZ, UR4 ;  /* 0x00000004ff097e24 */ /* 0x000fe2000f8e00ff */
[C---:B------:R-:W-:Y:S02]  /*05e0*/  IADD3 R3, PT, PT, R13.reuse, UR4, RZ ;  /* 0x000000040d037c10 */ /* 0x040fe4000fffe0ff */
[----:B------:R-:W-:Y:S01]  /*05f0*/  IADD3 R10, P0, PT, R13, UR4, RZ ;  /* 0x000000040d0a7c10 */ /* 0x000fe2000ff1e0ff */
[----:B------:R-:W-:Y:S01]  /*0600*/  IMAD R9, R9, UR20, R0 ;  /* 0x0000001409097c24 */ /* 0x000fe2000f8e0200 */
[----:B------:R-:W-:Y:S01]  /*0610*/  MOV R11, UR20 ;  /* 0x00000014000b7c02 */ /* 0x000fe20008000f00 */
[----:B------:R-:W3:Y:S01]  /*0620*/  LDC.64 R4, c[0x0][0x380] ;  /* 0x0000e000ff047b82 */ /* 0x000ee20000000a00 */
[----:B------:R-:W-:Y:S01]  /*0630*/  MOV R15, UR20 ;  /* 0x00000014000f7c02 */ /* 0x000fe20008000f00 */
[----:B-1----:R-:W-:Y:S01]  /*0640*/  IMAD.WIDE R6, R9, 0x4, R6 ;  /* 0x0000000409067825 */ /* 0x002fe200078e0206 */
[----:B------:R-:W-:-:S05]  /*0650*/  MOV R9, UR20 ;  /* 0x0000001400097c02 */ /* 0x000fca0008000f00 */
[----:B------:R-:W-:Y:S02]  /*0660*/  IMAD.WIDE R8, R9, 0x4, R6 ;  /* 0x0000000409087825 */ /* 0x000fe400078e0206 */
[----:B0-----:R-:W4:Y:S02]  /*0670*/  LDG.E R6, desc[UR18][R6.64] ;  /* 0x0000001206067981 */ /* 0x001f24000c1e1900 */
[----:B---3--:R-:W-:Y:S01]  /*0680*/  IMAD.WIDE.U32 R4, R3, 0x4, R4 ;  /* 0x0000000403047825 */ /* 0x008fe200078e0004 */
[----:B------:R-:W-:Y:S01]  /*0690*/  IADD3.X R3, PT, PT, RZ, RZ, RZ, P0, !PT ;  /* 0x000000ffff037210 */ /* 0x000fe200007fe4ff */
[----:B------:R-:W3:Y:S01]  /*06a0*/  LDG.E R17, desc[UR18][R8.64] ;  /* 0x0000001208117981 */ /* 0x000ee2000c1e1900 */
[----:B--2---:R-:W-:-:S03]  /*06b0*/  LEA R2, P0, R10, UR6, 0x2 ;  /* 0x000000060a027c11 */ /* 0x004fc6000f8010ff */
[----:B------:R-:W4:Y:S01]  /*06c0*/  LDG.E R5, desc[UR18][R4.64] ;  /* 0x0000001204057981 */ /* 0x000f22000c1e1900 */
[----:B------:R-:W-:Y:S01]  /*06d0*/  LEA.HI.X R3, R10, UR7, R3, 0x2, P0 ;  /* 0x000000070a037c11 */ /* 0x000fe200080f1403 */
[----:B------:R-:W-:-:S04]  /*06e0*/  IMAD.WIDE R10, R11, 0x4, R8 ;  /* 0x000000040b0a7825 */ /* 0x000fc800078e0208 */
[----:B------:R-:W3:Y:S01]  /*06f0*/  LDG.E R16, desc[UR18][R2.64+0x4] ;  /* 0x0000041202107981 */ /* 0x000ee2000c1e1900 */
[----:B------:R-:W-:-:S03]  /*0700*/  IMAD.WIDE R14, R15, 0x4, R10 ;  /* 0x000000040f0e7825 */ /* 0x000fc600078e020a */
[----:B------:R-:W2:Y:S04]  /*0710*/  LDG.E R19, desc[UR18][R10.64] ;  /* 0x000000120a137981 */ /* 0x000ea8000c1e1900 */
[----:B------:R-:W2:Y:S04]  /*0720*/  LDG.E R18, desc[UR18][R2.64+0x8] ;  /* 0x0000081202127981 */ /* 0x000ea8000c1e1900 */
[----:B------:R-:W5:Y:S04]  /*0730*/  LDG.E R20, desc[UR18][R2.64+0xc] ;  /* 0x00000c1202147981 */ /* 0x000f68000c1e1900 */
[----:B------:R-:W5:Y:S01]  /*0740*/  LDG.E R14, desc[UR18][R14.64] ;  /* 0x000000120e0e7981 */ /* 0x000f62000c1e1900 */
[----:B------:R-:W-:Y:S01]  /*0750*/  UIADD3 UR4, UPT, UPT, UR4, 0x4, URZ ;  /* 0x0000000404047890 */ /* 0x000fe2000fffe0ff */
[----:B----4-:R-:W-:-:S04]  /*0760*/  FFMA R5, R5, R6, R12 ;  /* 0x0000000605057223 */ /* 0x010fc8000000000c */
[----:B---3--:R-:W-:-:S04]  /*0770*/  FFMA R5, R16, R17, R5 ;  /* 0x0000001110057223 */ /* 0x008fc80000000005 */
[----:B--2---:R-:W-:-:S04]  /*0780*/  FFMA R5, R18, R19, R5 ;  /* 0x0000001312057223 */ /* 0x004fc80000000005 */
[----:B-----5:R-:W-:-:S07]  /*0790*/  FFMA R12, R20, R14, R5 ;  /* 0x0000000e140c7223 */ /* 0x020fce0000000005 */
.L_x_3:
[----:B------:R-:W-:Y:S05]  /*07a0*/  BRA.U !UP1, `(.L_x_2) ;  /* 0x0000000109a87547 */ /* 0x000fea000b800000 */
[----:B------:R-:W-:Y:S01]  /*07b0*/  UISETP.NE.AND UP0, UPT, UR5, 0x1, UPT ;  /* 0x000000010500788c */ /* 0x000fe2000bf05270 */
[----:B------:R-:W-:Y:S01]  /*07c0*/  MOV R7, UR4 ;  /* 0x0000000400077c02 */ /* 0x000fe20008000f00 */
[----:B------:R-:W-:Y:S02]  /*07d0*/  ULOP3.LUT UR5, UR20, 0x1, URZ, 0xc0, !UPT ;  /* 0x0000000114057892 */ /* 0x000fe4000f8ec0ff */
[----:B------:R-:W-:Y:S02]  /*07e0*/  MOV R15, UR20 ;  /* 0x00000014000f7c02 */ /* 0x000fe40008000f00 */
[----:B------:R-:W-:Y:S01]  /*07f0*/  UISETP.NE.U32.AND UP1, UPT, UR5, 0x1, UPT ;  /* 0x000000010500788c */ /* 0x000fe2000bf25070 */
[----:B------:R-:W-:-:S04]  /*0800*/  PLOP3.LUT P1, PT, PT, PT, UP0, 0x80, 0x8 ;  /* 0x000000000008781c */ /* 0x000fc80003f2f008 */
[----:B------:R-:W1:Y:S01]  /*0810*/  @UP0 LDCU.128 UR8, c[0x0][0x380] ;  /* 0x00007000ff0807ac */ /* 0x000e620008000c00 */
[----:B------:R-:W-:Y:S01]  /*0820*/  PLOP3.LUT P0, PT, PT, PT, UP1, 0x80, 0x8 ;  /* 0x000000000008781c */ /* 0x000fe20003f0f018 */
[----:B------:R-:W2:Y:S04]  /*0830*/  @UP0 LDCU.64 UR6, c[0x0][0x380] ;  /* 0x00007000ff0607ac */ /* 0x000ea80008000a00 */
[----:B------:R-:W3:Y:S03]  /*0840*/  @!UP1 LDCU.128 UR12, c[0x0][0x380] ;  /* 0x00007000ff0c97ac */ /* 0x000ee60008000c00 */
[C---:B------:R-:W-:Y:S02]  /*0850*/  @P1 IADD3 R3, PT, PT, R13.reuse, UR4, RZ ;  /* 0x000000040d031c10 */ /* 0x040fe4000fffe0ff */
[----:B------:R-:W-:Y:S01]  /*0860*/  @P1 IADD3 R6, P2, PT, R13, UR4, RZ ;  /* 0x000000040d061c10 */ /* 0x000fe2000ff5e0ff */
[----:B------:R-:W-:Y:S01]  /*0870*/  @UP0 UIADD3 UR4, UPT, UPT, UR4, 0x2, URZ ;  /* 0x0000000204040890 */ /* 0x000fe2000fffe0ff */
[----:B-1----:R-:W-:Y:S01]  /*0880*/  MOV R11, UR9 ;  /* 0x00000009000b7c02 */ /* 0x002fe20008000f00 */
[----:B------:R-:W-:Y:S01]  /*0890*/  IMAD.U32 R10, RZ, RZ, UR8 ;  /* 0x00000008ff0a7e24 */ /* 0x000fe2000f8e00ff */
[----:B------:R-:W-:-:S02]  /*08a0*/  MOV R4, UR10 ;  /* 0x0000000a00047c02 */ /* 0x000fc40008000f00 */
[----:B------:R-:W-:Y:S01]  /*08b0*/  MOV R5, UR11 ;  /* 0x0000000b00057c02 */ /* 0x000fe20008000f00 */
[----:B------:R-:W-:-:S04]  /*08c0*/  @P1 IMAD.WIDE.U32 R10, R3, 0x4, R10 ;  /* 0x00000004030a1825 */ /* 0x000fc800078e000a */
[----:B------:R-:W-:Y:S01]  /*08d0*/  @P1 IMAD R3, R7, UR20, R0 ;  /* 0x0000001407031c24 */ /* 0x000fe2000f8e0200 */
[----:B------:R-:W-:Y:S01]  /*08e0*/  @P1 IADD3.X R7, PT, PT, RZ, RZ, RZ, P2, !PT ;  /* 0x000000ffff071210 */ /* 0x000fe200017fe4ff */
[----:B------:R-:W-:Y:S01]  /*08f0*/  IMAD.U32 R19, RZ, RZ, UR4 ;  /* 0x00000004ff137e24 */ /* 0x000fe2000f8e00ff */
[C---:B--2---:R-:W-:Y:S01]  /*0900*/  @P1 LEA R2, P2, R6.reuse, UR6, 0x2 ;  /* 0x0000000606021c11 */ /* 0x044fe2000f8410ff */
[----:B------:R-:W-:Y:S01]  /*0910*/  @P1 IMAD.WIDE R4, R3, 0x4, R4 ;  /* 0x0000000403041825 */ /* 0x000fe200078e0204 */
[----:B------:R-:W-:Y:S01]  /*0920*/  @!P0 IADD3 R17, PT, PT, R13, UR4, RZ ;  /* 0x000000040d118c10 */ /* 0x000fe2000fffe0ff */
[----:B0-----:R-:W2:Y:S01]  /*0930*/  @P1 LDG.E R11, desc[UR18][R10.64] ;  /* 0x000000120a0b1981 */ /* 0x001ea2000c1e1900 */
[----:B------:R-:W-:Y:S01]  /*0940*/  @P1 LEA.HI.X R3, R6, UR7, R7, 0x2, P2 ;  /* 0x0000000706031c11 */ /* 0x000fe200090f1407 */
[----:B------:R-:W-:Y:S01]  /*0950*/  @!P0 IMAD R19, R19, UR20, R0 ;  /* 0x0000001413138c24 */ /* 0x000fe2000f8e0200 */
[----:B---3--:R-:W-:Y:S01]  /*0960*/  MOV R6, UR12 ;  /* 0x0000000c00067c02 */ /* 0x008fe20008000f00 */
[----:B------:R-:W-:Y:S01]  /*0970*/  @P1 IMAD.WIDE R14, R15, 0x4, R4 ;  /* 0x000000040f0e1825 */ /* 0x000fe200078e0204 */
[----:B------:R-:W-:Y:S01]  /*0980*/  MOV R7, UR13 ;  /* 0x0000000d00077c02 */ /* 0x000fe20008000f00 */
[----:B------:R-:W2:Y:S01]  /*0990*/  @P1 LDG.E R4, desc[UR18][R4.64] ;  /* 0x0000001204041981 */ /* 0x000ea2000c1e1900 */
[----:B------:R-:W-:-:S02]  /*09a0*/  MOV R8, UR14 ;  /* 0x0000000e00087c02 */ /* 0x000fc40008000f00 */
[----:B------:R-:W-:Y:S01]  /*09b0*/  MOV R9, UR15 ;  /* 0x0000000f00097c02 */ /* 0x000fe20008000f00 */
[----:B------:R-:W-:Y:S01]  /*09c0*/  @!P0 IMAD.WIDE.U32 R6, R17, 0x4, R6 ;  /* 0x0000000411068825 */ /* 0x000fe200078e0006 */
[----:B------:R-:W3:Y:S03]  /*09d0*/  @P1 LDG.E R14, desc[UR18][R14.64] ;  /* 0x000000120e0e1981 */ /* 0x000ee6000c1e1900 */
[----:B------:R-:W-:Y:S01]  /*09e0*/  @!P0 IMAD.WIDE R8, R19, 0x4, R8 ;  /* 0x0000000413088825 */ /* 0x000fe200078e0208 */
[----:B------:R-:W3:Y:S04]  /*09f0*/  @P1 LDG.E R2, desc[UR18][R2.64+0x4] ;  /* 0x0000041202021981 */ /* 0x000ee8000c1e1900 */
[----:B------:R-:W4:Y:S04]  /*0a00*/  @!P0 LDG.E R7, desc[UR18][R6.64] ;  /* 0x0000001206078981 */ /* 0x000f28000c1e1900 */
[----:B------:R-:W4:Y:S01]  /*0a10*/  @!P0 LDG.E R8, desc[UR18][R8.64] ;  /* 0x0000001208088981 */ /* 0x000f22000c1e1900 */
[----:B--2---:R-:W-:-:S04]  /*0a20*/  @P1 FFMA R11, R11, R4, R12 ;  /* 0x000000040b0b1223 */ /* 0x004fc8000000000c */
[----:B---3--:R-:W-:-:S04]  /*0a30*/  @P1 FFMA R12, R2, R14, R11 ;  /* 0x0000000e020c1223 */ /* 0x008fc8000000000b */
[----:B----4-:R-:W-:-:S07]  /*0a40*/  @!P0 FFMA R12, R7, R8, R12 ;  /* 0x00000008070c8223 */ /* 0x010fce000000000c */
.L_x_2:
[----:B------:R-:W1:Y:S01]  /*0a50*/  LDC.64 R2, c[0x0][0x390] ;  /* 0x0000e400ff027b82 */ /* 0x000e620000000a00 */
[----:B------:R-:W-:-:S05]  /*0a60*/  IADD3 R13, PT, PT, R0, R13, RZ ;  /* 0x0000000d000d7210 */ /* 0x000fca0007ffe0ff */
[----:B-1----:R-:W-:-:S05]  /*0a70*/  IMAD.WIDE R2, R13, 0x4, R2 ;  /* 0x000000040d027825 */ /* 0x002fca00078e0202 */
[----:B0-----:R-:W-:Y:S01]  /*0a80*/  STG.E desc[UR18][R2.64], R12 ;  /* 0x0000000c02007986 */ /* 0x001fe2000c101912 */
[----:B------:R-:W-:Y:S05]  /*0a90*/  EXIT ;  /* 0x000000000000794d */ /* 0x000fea0003800000 */
.L_x_4:
[----:B------:R-:W-:-:S00]  /*0aa0*/  BRA `(.L_x_4) ;  /* 0xfffffffc00fc7947 */ /* 0x000fc0000383ffff */
[----:B------:R-:W-:-:S00]  /*0ab0*/  NOP ;  /* 0x0000000000007918 */ /* 0x000fc00000000000 */
        /* <DEDUP_REMOVED lines=12> */
.L_x_5:


//--------------------- .nv.shared.reserved.0     --------------------------
	.section	.nv.shared.reserved.0,"aw",@nobits
	.weak		__nv_reservedSMEM_offset_0_alias
	.size		__nv_reservedSMEM_offset_0_alias, 0, 64
	.other		__nv_reservedSMEM_offset_0_alias,@"STO_CUDA_RESERVED_SHARED STV_DEFAULT"
__nv_reservedSMEM_offset_0_alias:
	.zero		0
	.zero		64


//--------------------- .nv.constant0._Z6matmulPfS_S_ii --------------------------
	.section	.nv.constant0._Z6matmulPfS_S_ii,"a",@progbits
	.sectionflags	@""
	.align	4
.nv.constant0._Z6matmulPfS_S_ii:
	.zero		928


//--------------------- SYMBOLS --------------------------

	.type		.nv.reservedSmem.offset0,@object
	.size		.nv.reservedSmem.offset0,0x4
